//
// Generated by NVIDIA NVVM Compiler
//
// Compiler Build ID: CL-36424714
// Cuda compilation tools, release 13.0, V13.0.88
// Based on NVVM 20.0.0
//

.version 9.0
.target sm_100
.address_size 64

	// .globl	setup_field

.visible .entry setup_field(
	.param .u32 setup_field_param_0,
	.param .f64 setup_field_param_1,
	.param .u32 setup_field_param_2,
	.param .u32 setup_field_param_3,
	.param .u64 .ptr .align 1 setup_field_param_4,
	.param .u64 .ptr .align 1 setup_field_param_5,
	.param .u64 .ptr .align 1 setup_field_param_6
)
{
	.reg .pred 	%p<2>;
	.reg .b32 	%r<12>;
	.reg .b64 	%rd<16>;
	.reg .b64 	%fd<6>;

	ld.param.u32 	%r3, [setup_field_param_0];
	ld.param.f64 	%fd1, [setup_field_param_1];
	ld.param.u32 	%r2, [setup_field_param_2];
	ld.param.u64 	%rd1, [setup_field_param_4];
	ld.param.u64 	%rd2, [setup_field_param_5];
	ld.param.u64 	%rd3, [setup_field_param_6];
	mov.u32 	%r4, %ctaid.x;
	mov.u32 	%r5, %ntid.x;
	mov.u32 	%r6, %tid.x;
	mad.lo.s32 	%r1, %r4, %r5, %r6;
	setp.ge.s32 	%p1, %r1, %r3;
	@%p1 bra 	$L__BB0_2;
	cvta.to.global.u64 	%rd4, %rd1;
	cvta.to.global.u64 	%rd5, %rd2;
	cvta.to.global.u64 	%rd6, %rd3;
	shl.b32 	%r7, %r1, 2;
	mul.wide.s32 	%rd7, %r7, 8;
	add.s64 	%rd8, %rd4, %rd7;
	ld.global.f64 	%fd2, [%rd8+8];
	div.rn.f64 	%fd3, %fd2, %fd1;
	cvt.rzi.s32.f64 	%r8, %fd3;
	ld.global.f64 	%fd4, [%rd8];
	div.rn.f64 	%fd5, %fd4, %fd1;
	cvt.rzi.s32.f64 	%r9, %fd5;
	mad.lo.s32 	%r10, %r8, %r2, %r9;
	mul.wide.s32 	%rd9, %r10, 4;
	add.s64 	%rd10, %rd5, %rd9;
	atom.global.add.u32 	%r11, [%rd10], 1;
	mul.wide.s32 	%rd11, %r10, 8;
	add.s64 	%rd12, %rd6, %rd11;
	ld.global.u64 	%rd13, [%rd12];
	mul.wide.s32 	%rd14, %r11, 4;
	add.s64 	%rd15, %rd13, %rd14;
	st.u32 	[%rd15], %r1;
$L__BB0_2:
	ret;

}


// ===== COMPILED SASS (sm_100) =====

	.target	sm_100

	.elftype	@"ET_EXEC"


//--------------------- .note.nv.tkinfo           --------------------------
	.section	.note.nv.tkinfo,"",@"SHT_NOTE"
	.sectionflags	@"SHF_NOTE_NV_TKINFO"
	.tkinfo
        /*0018*/ 	.word	0x00000002
        /*0030*/ 	.string	""
        /*0030*/ 	.string	"ptxas"
        /*0030*/ 	.string	"Cuda compilation tools, release 13.0, V13.0.88"
        /*0030*/ 	.string	"Build cuda_13.0.r13.0/compiler.36424714_0"
        /*0030*/ 	.string	"-arch sm_100 -m 64 "



//--------------------- .note.nv.cuinfo           --------------------------
	.section	.note.nv.cuinfo,"",@"SHT_NOTE"
	.sectionflags	@"SHF_NOTE_NV_CUINFO"
        /*0018*/ 	.short	0x0002
        /*001a*/ 	.short	0x0064
        /*001c*/ 	.short	0x0082
	.zero		2


//--------------------- .nv.info                  --------------------------
	.section	.nv.info,"",@"SHT_CUDA_INFO"
	.align	4


	//----- nvinfo : EIATTR_REGCOUNT
	.align		4
        /*0000*/ 	.byte	0x04, 0x2f
        /*0002*/ 	.short	(.L_1 - .L_0)
	.align		4
.L_0:
        /*0004*/ 	.word	index@(setup_field)
        /*0008*/ 	.word	0x0000001c


	//----- nvinfo : EIATTR_FRAME_SIZE
	.align		4
.L_1:
        /*000c*/ 	.byte	0x04, 0x11
        /*000e*/ 	.short	(.L_3 - .L_2)
	.align		4
.L_2:
        /*0010*/ 	.word	index@($__internal_0_$__cuda_sm20_div_rn_f64_full)
        /*0014*/ 	.word	0x00000000


	//----- nvinfo : EIATTR_FRAME_SIZE
	.align		4
.L_3:
        /*0018*/ 	.byte	0x04, 0x11
        /*001a*/ 	.short	(.L_5 - .L_4)
	.align		4
.L_4:
        /*001c*/ 	.word	index@(setup_field)
        /*0020*/ 	.word	0x00000000


	//----- nvinfo : EIATTR_MIN_STACK_SIZE
	.align		4
.L_5:
        /*0024*/ 	.byte	0x04, 0x12
        /*0026*/ 	.short	(.L_7 - .L_6)
	.align		4
.L_6:
        /*0028*/ 	.word	index@(setup_field)
        /*002c*/ 	.word	0x00000000
.L_7:


//--------------------- .nv.compat                --------------------------
	.section	.nv.compat,"",@"SHT_CUDA_COMPAT_INFO"
	.align	4
        /*0000*/ 	.byte	0x02, 0x09, 0x00, 0x00, 0x02, 0x02, 0x01, 0x00, 0x02, 0x05, 0x05, 0x00, 0x03, 0x07, 0x01, 0x01
        /*0010*/ 	.byte	0x02, 0x03, 0x00, 0x00, 0x02, 0x06, 0x01, 0x00, 0x04, 0x0b, 0x08, 0x00, 0x01, 0x00, 0x00, 0x00
        /*0020*/ 	.byte	0x00, 0x00, 0x00, 0x00


//--------------------- .nv.info.setup_field      --------------------------
	.section	.nv.info.setup_field,"",@"SHT_CUDA_INFO"
	.sectionflags	@""
	.align	4


	//----- nvinfo : EIATTR_CUDA_API_VERSION
	.align		4
        /*0000*/ 	.byte	0x04, 0x37
        /*0002*/ 	.short	(.L_9 - .L_8)
.L_8:
        /*0004*/ 	.word	0x00000082


	//----- nvinfo : EIATTR_KPARAM_INFO
	.align		4
.L_9:
        /*0008*/ 	.byte	0x04, 0x17
        /*000a*/ 	.short	(.L_11 - .L_10)
.L_10:
        /*000c*/ 	.word	0x00000000
        /*0010*/ 	.short	0x0006
        /*0012*/ 	.short	0x0028
        /*0014*/ 	.byte	0x00, 0xf5, 0x21, 0x00


	//----- nvinfo : EIATTR_KPARAM_INFO
	.align		4
.L_11:
        /*0018*/ 	.byte	0x04, 0x17
        /*001a*/ 	.short	(.L_13 - .L_12)
.L_12:
        /*001c*/ 	.word	0x00000000
        /*0020*/ 	.short	0x0005
        /*0022*/ 	.short	0x0020
        /*0024*/ 	.byte	0x00, 0xf5, 0x21, 0x00


	//----- nvinfo : EIATTR_KPARAM_INFO
	.align		4
.L_13:
        /*0028*/ 	.byte	0x04, 0x17
        /*002a*/ 	.short	(.L_15 - .L_14)
.L_14:
        /*002c*/ 	.word	0x00000000
        /*0030*/ 	.short	0x0004
        /*0032*/ 	.short	0x0018
        /*0034*/ 	.byte	0x00, 0xf5, 0x21, 0x00


	//----- nvinfo : EIATTR_KPARAM_INFO
	.align		4
.L_15:
        /*0038*/ 	.byte	0x04, 0x17
        /*003a*/ 	.short	(.L_17 - .L_16)
.L_16:
        /*003c*/ 	.word	0x00000000
        /*0040*/ 	.short	0x0003
        /*0042*/ 	.short	0x0014
        /*0044*/ 	.byte	0x00, 0xf0, 0x11, 0x00


	//----- nvinfo : EIATTR_KPARAM_INFO
	.align		4
.L_17:
        /*0048*/ 	.byte	0x04, 0x17
        /*004a*/ 	.short	(.L_19 - .L_18)
.L_18:
        /*004c*/ 	.word	0x00000000
        /*0050*/ 	.short	0x0002
        /*0052*/ 	.short	0x0010
        /*0054*/ 	.byte	0x00, 0xf0, 0x11, 0x00


	//----- nvinfo : EIATTR_KPARAM_INFO
	.align		4
.L_19:
        /*0058*/ 	.byte	0x04, 0x17
        /*005a*/ 	.short	(.L_21 - .L_20)
.L_20:
        /*005c*/ 	.word	0x00000000
        /*0060*/ 	.short	0x0001
        /*0062*/ 	.short	0x0008
        /*0064*/ 	.byte	0x00, 0xf0, 0x21, 0x00


	//----- nvinfo : EIATTR_KPARAM_INFO
	.align		4
.L_21:
        /*0068*/ 	.byte	0x04, 0x17
        /*006a*/ 	.short	(.L_23 - .L_22)
.L_22:
        /*006c*/ 	.word	0x00000000
        /*0070*/ 	.short	0x0000
        /*0072*/ 	.short	0x0000
        /*0074*/ 	.byte	0x00, 0xf0, 0x11, 0x00


	//----- nvinfo : EIATTR_SPARSE_MMA_MASK
	.align		4
.L_23:
        /*0078*/ 	.byte	0x03, 0x50
        /*007a*/ 	.short	0x0000


	//----- nvinfo : EIATTR_MAXREG_COUNT
	.align		4
        /*007c*/ 	.byte	0x03, 0x1b
        /*007e*/ 	.short	0x00ff


	//----- nvinfo : EIATTR_MERCURY_ISA_VERSION
	.align		4
        /*0080*/ 	.byte	0x03, 0x5f
        /*0082*/ 	.short	0x0101


	//----- nvinfo : EIATTR_VRC_CTA_INIT_COUNT
	.align		4
        /*0084*/ 	.byte	0x02, 0x4a
	.zero		1
	.zero		1


	//----- nvinfo : EIATTR_EXIT_INSTR_OFFSETS
	.align		4
        /*0088*/ 	.byte	0x04, 0x1c
        /*008a*/ 	.short	(.L_25 - .L_24)


	//   ....[0]....
.L_24:
        /*008c*/ 	.word	0x00000070


	//   ....[1]....
        /*0090*/ 	.word	0x00000490


	//----- nvinfo : EIATTR_CRS_STACK_SIZE
	.align		4
.L_25:
        /*0094*/ 	.byte	0x04, 0x1e
        /*0096*/ 	.short	(.L_27 - .L_26)
.L_26:
        /*0098*/ 	.word	0x00000000


	//----- nvinfo : EIATTR_CBANK_PARAM_SIZE
	.align		4
.L_27:
        /*009c*/ 	.byte	0x03, 0x19
        /*009e*/ 	.short	0x0030


	//----- nvinfo : EIATTR_PARAM_CBANK
	.align		4
        /*00a0*/ 	.byte	0x04, 0x0a
        /*00a2*/ 	.short	(.L_29 - .L_28)
	.align		4
.L_28:
        /*00a4*/ 	.word	index@(.nv.constant0.setup_field)
        /*00a8*/ 	.short	0x0380
        /*00aa*/ 	.short	0x0030


	//----- nvinfo : EIATTR_SW_WAR
	.align		4
.L_29:
        /*00ac*/ 	.byte	0x04, 0x36
        /*00ae*/ 	.short	(.L_31 - .L_30)
.L_30:
        /*00b0*/ 	.word	0x00000008
.L_31:


//--------------------- .nv.callgraph             --------------------------
	.section	.nv.callgraph,"",@"SHT_CUDA_CALLGRAPH"
	.align	4
	.sectionentsize	8
	.align		4
        /*0000*/ 	.word	0x00000000
	.align		4
        /*0004*/ 	.word	0xffffffff
	.align		4
        /*0008*/ 	.word	0x00000000
	.align		4
        /*000c*/ 	.word	0xfffffffe
	.align		4
        /*0010*/ 	.word	0x00000000
	.align		4
        /*0014*/ 	.word	0xfffffffd
	.align		4
        /*0018*/ 	.word	0x00000000
	.align		4
        /*001c*/ 	.word	0xfffffffc


//--------------------- .text.setup_field         --------------------------
	.section	.text.setup_field,"ax",@progbits
	.align	128
        .global         setup_field
        .type           setup_field,@function
        .size           setup_field,(.L_x_10 - setup_field)
        .other          setup_field,@"STO_CUDA_ENTRY STV_DEFAULT"
setup_field:
.text.setup_field:
[----:B------:R-:W-:Y:S01]  /*0000*/  LDC R1, c[0x0][0x37c] ;  /* 0x0000df00ff017b82 */ /* 0x000fe20000000800 */
[----:B------:R-:W0:Y:S07]  /*0010*/  S2R R3, SR_TID.X ;  /* 0x0000000000037919 */ /* 0x000e2e0000002100 */
[----:B------:R-:W0:Y:S01]  /*0020*/  S2UR UR4, SR_CTAID.X ;  /* 0x00000000000479c3 */ /* 0x000e220000002500 */
[----:B------:R-:W1:Y:S07]  /*0030*/  LDCU UR5, c[0x0][0x380] ;  /* 0x00007000ff0577ac */ /* 0x000e6e0008000800 */
[----:B------:R-:W0:Y:S02]  /*0040*/  LDC R0, c[0x0][0x360] ;  /* 0x0000d800ff007b82 */ /* 0x000e240000000800 */
[----:B0-----:R-:W-:-:S05]  /*0050*/  IMAD R0, R0, UR4, R3 ;  /* 0x0000000400007c24 */ /* 0x001fca000f8e0203 */
[----:B-1----:R-:W-:-:S13]  /*0060*/  ISETP.GE.AND P0, PT, R0, UR5, PT ;  /* 0x0000000500007c0c */ /* 0x002fda000bf06270 */
[----:B------:R-:W-:Y:S05]  /*0070*/  @P0 EXIT ;  /* 0x000000000000094d */ /* 0x000fea0003800000 */
[----:B------:R-:W0:Y:S01]  /*0080*/  LDC.64 R4, c[0x0][0x398] ;  /* 0x0000e600ff047b82 */ /* 0x000e220000000a00 */
[----:B------:R-:W1:Y:S01]  /*0090*/  LDCU.64 UR4, c[0x0][0x358] ;  /* 0x00006b00ff0477ac */ /* 0x000e620008000a00 */
[----:B------:R-:W-:Y:S01]  /*00a0*/  IMAD.SHL.U32 R3, R0, 0x4, RZ ;  /* 0x0000000400037824 */ /* 0x000fe200078e00ff */
[----:B------:R-:W2:Y:S05]  /*00b0*/  LDCU UR6, c[0x0][0x38c] ;  /* 0x00007180ff0677ac */ /* 0x000eaa0008000800 */
[----:B------:R-:W3:Y:S01]  /*00c0*/  LDC.64 R10, c[0x0][0x388] ;  /* 0x0000e200ff0a7b82 */ /* 0x000ee20000000a00 */
[----:B0-----:R-:W-:-:S05]  /*00d0*/  IMAD.WIDE R4, R3, 0x8, R4 ;  /* 0x0000000803047825 */ /* 0x001fca00078e0204 */
[----:B-1----:R-:W4:Y:S01]  /*00e0*/  LDG.E.64 R8, desc[UR4][R4.64+0x8] ;  /* 0x0000080404087981 */ /* 0x002f22000c1e1b00 */
[----:B--2---:R-:W3:Y:S01]  /*00f0*/  MUFU.RCP64H R3, UR6 ;  /* 0x0000000600037d08 */ /* 0x004ee20008001800 */
[----:B------:R-:W-:Y:S01]  /*0100*/  IMAD.MOV.U32 R2, RZ, RZ, 0x1 ;  /* 0x00000001ff027424 */ /* 0x000fe200078e00ff */
[----:B------:R-:W-:Y:S05]  /*0110*/  BSSY.RECONVERGENT B0, `(.L_x_0) ;  /* 0x0000013000007945 */ /* 0x000fea0003800200 */
[----:B---3--:R-:W-:-:S08]  /*0120*/  DFMA R6, R2, -R10, 1 ;  /* 0x3ff000000206742b */ /* 0x008fd0000000080a */
[----:B------:R-:W-:-:S08]  /*0130*/  DFMA R6, R6, R6, R6 ;  /* 0x000000060606722b */ /* 0x000fd00000000006 */
[----:B------:R-:W-:-:S08]  /*0140*/  DFMA R6, R2, R6, R2 ;  /* 0x000000060206722b */ /* 0x000fd00000000002 */
[----:B------:R-:W-:-:S08]  /*0150*/  DFMA R2, R6, -R10, 1 ;  /* 0x3ff000000602742b */ /* 0x000fd0000000080a */
[----:B------:R-:W-:-:S08]  /*0160*/  DFMA R2, R6, R2, R6 ;  /* 0x000000020602722b */ /* 0x000fd00000000006 */
[----:B----4-:R-:W-:Y:S01]  /*0170*/  DMUL R6, R8, R2 ;  /* 0x0000000208067228 */ /* 0x010fe20000000000 */
[----:B------:R-:W-:-:S07]  /*0180*/  FSETP.GEU.AND P1, PT, |R9|, 6.5827683646048100446e-37, PT ;  /* 0x036000000900780b */ /* 0x000fce0003f2e200 */
[----:B------:R-:W-:-:S08]  /*0190*/  DFMA R10, R6, -R10, R8 ;  /* 0x8000000a060a722b */ /* 0x000fd00000000008 */
[----:B------:R-:W-:Y:S01]  /*01a0*/  DFMA R2, R2, R10, R6 ;  /* 0x0000000a0202722b */ /* 0x000fe20000000006 */
[----:B------:R-:W0:Y:S09]  /*01b0*/  LDC R7, c[0x0][0x38c] ;  /* 0x0000e300ff077b82 */ /* 0x000e320000000800 */
[----:B------:R-:W-:Y:S01]  /*01c0*/  FFMA R6, RZ, UR6, R3 ;  /* 0x00000006ff067c23 */ /* 0x000fe20008000003 */
[----:B------:R-:W1:Y:S04]  /*01d0*/  LDCU UR6, c[0x0][0x388] ;  /* 0x00007100ff0677ac */ /* 0x000e680008000800 */
[----:B------:R-:W-:-:S13]  /*01e0*/  FSETP.GT.AND P0, PT, |R6|, 1.469367938527859385e-39, PT ;  /* 0x001000000600780b */ /* 0x000fda0003f04200 */
[----:B------:R-:W-:Y:S05]  /*01f0*/  @P0 BRA P1, `(.L_x_1) ;  /* 0x0000000000100947 */ /* 0x000fea0000800000 */
[----:B------:R-:W-:-:S07]  /*0200*/  MOV R18, 0x220 ;  /* 0x0000022000127802 */ /* 0x000fce0000000f00 */
[----:B01----:R-:W-:Y:S05]  /*0210*/  CALL.REL.NOINC `($__internal_0_$__cuda_sm20_div_rn_f64_full) ;  /* 0x0000000000a07944 */ /* 0x003fea0003c00000 */
[----:B------:R-:W-:Y:S02]  /*0220*/  IMAD.MOV.U32 R2, RZ, RZ, R14 ;  /* 0x000000ffff027224 */ /* 0x000fe400078e000e */
[----:B------:R-:W-:-:S07]  /*0230*/  IMAD.MOV.U32 R3, RZ, RZ, R15 ;  /* 0x000000ffff037224 */ /* 0x000fce00078e000f */
.L_x_1:
[----:B-1----:R-:W-:Y:S05]  /*0240*/  BSYNC.RECONVERGENT B0 ;  /* 0x0000000000007941 */ /* 0x002fea0003800200 */
.L_x_0:
[----:B------:R-:W2:Y:S01]  /*0250*/  LDG.E.64 R8, desc[UR4][R4.64] ;  /* 0x0000000404087981 */ /* 0x000ea2000c1e1b00 */
[----:B------:R-:W1:Y:S01]  /*0260*/  LDCU UR7, c[0x0][0x38c] ;  /* 0x00007180ff0777ac */ /* 0x000e620008000800 */
[----:B------:R-:W3:Y:S01]  /*0270*/  LDC.64 R12, c[0x0][0x388] ;  /* 0x0000e200ff0c7b82 */ /* 0x000ee20000000a00 */
[----:B------:R-:W-:Y:S01]  /*0280*/  IMAD.MOV.U32 R10, RZ, RZ, 0x1 ;  /* 0x00000001ff0a7424 */ /* 0x000fe200078e00ff */
[----:B------:R4:W0:Y:S01]  /*0290*/  F2I.F64.TRUNC R19, R2 ;  /* 0x0000000200137311 */ /* 0x000822000030d100 */
[----:B------:R-:W-:Y:S07]  /*02a0*/  BSSY.RECONVERGENT B0, `(.L_x_2) ;  /* 0x0000012000007945 */ /* 0x000fee0003800200 */
[----:B-1----:R-:W3:Y:S02]  /*02b0*/  MUFU.RCP64H R11, UR7 ;  /* 0x00000007000b7d08 */ /* 0x002ee40008001800 */
[----:B---3--:R-:W-:-:S08]  /*02c0*/  DFMA R14, R10, -R12, 1 ;  /* 0x3ff000000a0e742b */ /* 0x008fd0000000080c */
[----:B------:R-:W-:-:S08]  /*02d0*/  DFMA R14, R14, R14, R14 ;  /* 0x0000000e0e0e722b */ /* 0x000fd0000000000e */
[----:B------:R-:W-:-:S08]  /*02e0*/  DFMA R14, R10, R14, R10 ;  /* 0x0000000e0a0e722b */ /* 0x000fd0000000000a */
[----:B------:R-:W-:-:S08]  /*02f0*/  DFMA R10, R14, -R12, 1 ;  /* 0x3ff000000e0a742b */ /* 0x000fd0000000080c */
[----:B------:R-:W-:-:S08]  /*0300*/  DFMA R14, R14, R10, R14 ;  /* 0x0000000a0e0e722b */ /* 0x000fd0000000000e */
[----:B--2---:R-:W-:Y:S01]  /*0310*/  DMUL R10, R14, R8 ;  /* 0x000000080e0a7228 */ /* 0x004fe20000000000 */
[----:B------:R-:W-:-:S07]  /*0320*/  FSETP.GEU.AND P1, PT, |R9|, 6.5827683646048100446e-37, PT ;  /* 0x036000000900780b */ /* 0x000fce0003f2e200 */
[----:B------:R-:W-:-:S08]  /*0330*/  DFMA R4, R10, -R12, R8 ;  /* 0x8000000c0a04722b */ /* 0x000fd00000000008 */
[----:B------:R-:W-:-:S10]  /*0340*/  DFMA R4, R14, R4, R10 ;  /* 0x000000040e04722b */ /* 0x000fd4000000000a */
[----:B------:R-:W-:-:S05]  /*0350*/  FFMA R6, RZ, UR7, R5 ;  /* 0x00000007ff067c23 */ /* 0x000fca0008000005 */
[----:B------:R-:W-:-:S13]  /*0360*/  FSETP.GT.AND P0, PT, |R6|, 1.469367938527859385e-39, PT ;  /* 0x001000000600780b */ /* 0x000fda0003f04200 */
[----:B0---4-:R-:W-:Y:S05]  /*0370*/  @P0 BRA P1, `(.L_x_3) ;  /* 0x0000000000100947 */ /* 0x011fea0000800000 */
[----:B------:R-:W-:-:S07]  /*0380*/  MOV R18, 0x3a0 ;  /* 0x000003a000127802 */ /* 0x000fce0000000f00 */
[----:B------:R-:W-:Y:S05]  /*0390*/  CALL.REL.NOINC `($__internal_0_$__cuda_sm20_div_rn_f64_full) ;  /* 0x0000000000407944 */ /* 0x000fea0003c00000 */
[----:B------:R-:W-:Y:S02]  /*03a0*/  IMAD.MOV.U32 R4, RZ, RZ, R14 ;  /* 0x000000ffff047224 */ /* 0x000fe400078e000e */
[----:B------:R-:W-:-:S07]  /*03b0*/  IMAD.MOV.U32 R5, RZ, RZ, R15 ;  /* 0x000000ffff057224 */ /* 0x000fce00078e000f */
.L_x_3:
[----:B------:R-:W-:Y:S05]  /*03c0*/  BSYNC.RECONVERGENT B0 ;  /* 0x0000000000007941 */ /* 0x000fea0003800200 */
.L_x_2:
[----:B------:R-:W0:Y:S01]  /*03d0*/  LDC.64 R2, c[0x0][0x3a0] ;  /* 0x0000e800ff027b82 */ /* 0x000e220000000a00 */
[----:B------:R-:W1:Y:S01]  /*03e0*/  LDCU UR7, c[0x0][0x390] ;  /* 0x00007200ff0777ac */ /* 0x000e620008000800 */
[----:B------:R-:W1:Y:S01]  /*03f0*/  F2I.F64.TRUNC R4, R4 ;  /* 0x0000000400047311 */ /* 0x000e62000030d100 */
[----:B------:R-:W-:-:S05]  /*0400*/  IMAD.MOV.U32 R11, RZ, RZ, 0x1 ;  /* 0x00000001ff0b7424 */ /* 0x000fca00078e00ff */
[----:B------:R-:W2:Y:S01]  /*0410*/  LDC.64 R6, c[0x0][0x3a8] ;  /* 0x0000ea00ff067b82 */ /* 0x000ea20000000a00 */
[----:B-1----:R-:W-:-:S04]  /*0420*/  IMAD R19, R19, UR7, R4 ;  /* 0x0000000713137c24 */ /* 0x002fc8000f8e0204 */
[----:B0-----:R-:W-:-:S06]  /*0430*/  IMAD.WIDE R2, R19, 0x4, R2 ;  /* 0x0000000413027825 */ /* 0x001fcc00078e0202 */
[----:B------:R-:W3:Y:S01]  /*0440*/  ATOMG.E.ADD.STRONG.GPU PT, R3, desc[UR4][R2.64], R11 ;  /* 0x8000000b020379a8 */ /* 0x000ee200081ef104 */
[----:B--2---:R-:W-:-:S06]  /*0450*/  IMAD.WIDE R6, R19, 0x8, R6 ;  /* 0x0000000813067825 */ /* 0x004fcc00078e0206 */
[----:B------:R-:W3:Y:S02]  /*0460*/  LDG.E.64 R6, desc[UR4][R6.64] ;  /* 0x0000000406067981 */ /* 0x000ee4000c1e1b00 */
[----:B---3--:R-:W-:-:S05]  /*0470*/  IMAD.WIDE R8, R3, 0x4, R6 ;  /* 0x0000000403087825 */ /* 0x008fca00078e0206 */
[----:B------:R-:W-:Y:S01]  /*0480*/  ST.E desc[UR4][R8.64], R0 ;  /* 0x0000000008007985 */ /* 0x000fe2000c101904 */
[----:B------:R-:W-:Y:S05]  /*0490*/  EXIT ;  /* 0x000000000000794d */ /* 0x000fea0003800000 */
        .weak           $__internal_0_$__cuda_sm20_div_rn_f64_full
        .type           $__internal_0_$__cuda_sm20_div_rn_f64_full,@function
        .size           $__internal_0_$__cuda_sm20_div_rn_f64_full,(.L_x_10 - $__internal_0_$__cuda_sm20_div_rn_f64_full)
$__internal_0_$__cuda_sm20_div_rn_f64_full:
[C---:B------:R-:W-:Y:S01]  /*04a0*/  FSETP.GEU.AND P0, PT, |R7|.reuse, 1.469367938527859385e-39, PT ;  /* 0x001000000700780b */ /* 0x040fe20003f0e200 */
[----:B------:R-:W-:Y:S01]  /*04b0*/  IMAD.U32 R6, RZ, RZ, UR6 ;  /* 0x00000006ff067e24 */ /* 0x000fe2000f8e00ff */
[----:B------:R-:W-:Y:S01]  /*04c0*/  LOP3.LUT R3, R7, 0x800fffff, RZ, 0xc0, !PT ;  /* 0x800fffff07037812 */ /* 0x000fe200078ec0ff */
[----:B------:R-:W-:Y:S01]  /*04d0*/  IMAD.U32 R2, RZ, RZ, UR6 ;  /* 0x00000006ff027e24 */ /* 0x000fe2000f8e00ff */
[----:B------:R-:W-:Y:S01]  /*04e0*/  FSETP.GEU.AND P2, PT, |R9|, 1.469367938527859385e-39, PT ;  /* 0x001000000900780b */ /* 0x000fe20003f4e200 */
[----:B------:R-:W-:Y:S01]  /*04f0*/  IMAD.MOV.U32 R12, RZ, RZ, 0x1 ;  /* 0x00000001ff0c7424 */ /* 0x000fe200078e00ff */
[----:B------:R-:W-:Y:S01]  /*0500*/  LOP3.LUT R3, R3, 0x3ff00000, RZ, 0xfc, !PT ;  /* 0x3ff0000003037812 */ /* 0x000fe200078efcff */
[----:B------:R-:W-:Y:S01]  /*0510*/  IMAD.MOV.U32 R21, RZ, RZ, 0x1ca00000 ;  /* 0x1ca00000ff157424 */ /* 0x000fe200078e00ff */
[----:B------:R-:W-:Y:S01]  /*0520*/  LOP3.LUT R20, R9, 0x7ff00000, RZ, 0xc0, !PT ;  /* 0x7ff0000009147812 */ /* 0x000fe200078ec0ff */
[----:B------:R-:W-:Y:S01]  /*0530*/  BSSY.RECONVERGENT B1, `(.L_x_4) ;  /* 0x000004f000017945 */ /* 0x000fe20003800200 */
[----:B------:R-:W-:-:S03]  /*0540*/  LOP3.LUT R23, R7, 0x7ff00000, RZ, 0xc0, !PT ;  /* 0x7ff0000007177812 */ /* 0x000fc600078ec0ff */
[----:B------:R-:W-:Y:S01]  /*0550*/  @!P0 DMUL R2, R6, 8.98846567431157953865e+307 ;  /* 0x7fe0000006028828 */ /* 0x000fe20000000000 */
[C---:B------:R-:W-:Y:S01]  /*0560*/  ISETP.GE.U32.AND P1, PT, R20.reuse, R23, PT ;  /* 0x000000171400720c */ /* 0x040fe20003f26070 */
[----:B------:R-:W-:Y:S02]  /*0570*/  IMAD.MOV.U32 R22, RZ, RZ, R20 ;  /* 0x000000ffff167224 */ /* 0x000fe400078e0014 */
[----:B------:R-:W-:Y:S02]  /*0580*/  @!P2 LOP3.LUT R15, R7, 0x7ff00000, RZ, 0xc0, !PT ;  /* 0x7ff00000070fa812 */ /* 0x000fe400078ec0ff */
[----:B------:R-:W0:Y:S02]  /*0590*/  MUFU.RCP64H R13, R3 ;  /* 0x00000003000d7308 */ /* 0x000e240000001800 */
[----:B------:R-:W-:Y:S02]  /*05a0*/  @!P2 ISETP.GE.U32.AND P3, PT, R20, R15, PT ;  /* 0x0000000f1400a20c */ /* 0x000fe40003f66070 */
[----:B------:R-:W-:-:S02]  /*05b0*/  @!P0 LOP3.LUT R23, R3, 0x7ff00000, RZ, 0xc0, !PT ;  /* 0x7ff0000003178812 */ /* 0x000fc400078ec0ff */
[----:B------:R-:W-:-:S03]  /*05c0*/  @!P2 SEL R15, R21, 0x63400000, !P3 ;  /* 0x63400000150fa807 */ /* 0x000fc60005800000 */
[----:B------:R-:W-:Y:S01]  /*05d0*/  VIADD R25, R23, 0xffffffff ;  /* 0xffffffff17197836 */ /* 0x000fe20000000000 */
[----:B------:R-:W-:-:S04]  /*05e0*/  @!P2 LOP3.LUT R16, R15, 0x80000000, R9, 0xf8, !PT ;  /* 0x800000000f10a812 */ /* 0x000fc800078ef809 */
[----:B------:R-:W-:Y:S01]  /*05f0*/  @!P2 LOP3.LUT R17, R16, 0x100000, RZ, 0xfc, !PT ;  /* 0x001000001011a812 */ /* 0x000fe200078efcff */
[----:B------:R-:W-:Y:S01]  /*0600*/  @!P2 IMAD.MOV.U32 R16, RZ, RZ, RZ ;  /* 0x000000ffff10a224 */ /* 0x000fe200078e00ff */
[----:B0-----:R-:W-:-:S08]  /*0610*/  DFMA R10, R12, -R2, 1 ;  /* 0x3ff000000c0a742b */ /* 0x001fd00000000802 */
[----:B------:R-:W-:-:S08]  /*0620*/  DFMA R10, R10, R10, R10 ;  /* 0x0000000a0a0a722b */ /* 0x000fd0000000000a */
[----:B------:R-:W-:Y:S01]  /*0630*/  DFMA R12, R12, R10, R12 ;  /* 0x0000000a0c0c722b */ /* 0x000fe2000000000c */
[----:B------:R-:W-:Y:S01]  /*0640*/  SEL R11, R21, 0x63400000, !P1 ;  /* 0x63400000150b7807 */ /* 0x000fe20004800000 */
[----:B------:R-:W-:-:S03]  /*0650*/  IMAD.MOV.U32 R10, RZ, RZ, R8 ;  /* 0x000000ffff0a7224 */ /* 0x000fc600078e0008 */
[----:B------:R-:W-:-:S03]  /*0660*/  LOP3.LUT R11, R11, 0x800fffff, R9, 0xf8, !PT ;  /* 0x800fffff0b0b7812 */ /* 0x000fc600078ef809 */
[----:B------:R-:W-:-:S03]  /*0670*/  DFMA R14, R12, -R2, 1 ;  /* 0x3ff000000c0e742b */ /* 0x000fc60000000802 */
[----:B------:R-:W-:-:S05]  /*0680*/  @!P2 DFMA R10, R10, 2, -R16 ;  /* 0x400000000a0aa82b */ /* 0x000fca0000000810 */
[----:B------:R-:W-:-:S05]  /*0690*/  DFMA R14, R12, R14, R12 ;  /* 0x0000000e0c0e722b */ /* 0x000fca000000000c */
[----:B------:R-:W-:-:S03]  /*06a0*/  @!P2 LOP3.LUT R22, R11, 0x7ff00000, RZ, 0xc0, !PT ;  /* 0x7ff000000b16a812 */ /* 0x000fc600078ec0ff */
[----:B------:R-:W-:Y:S02]  /*06b0*/  DMUL R12, R14, R10 ;  /* 0x0000000a0e0c7228 */ /* 0x000fe40000000000 */
[----:B------:R-:W-:-:S05]  /*06c0*/  VIADD R24, R22, 0xffffffff ;  /* 0xffffffff16187836 */ /* 0x000fca0000000000 */
[----:B------:R-:W-:Y:S01]  /*06d0*/  ISETP.GT.U32.AND P0, PT, R24, 0x7feffffe, PT ;  /* 0x7feffffe1800780c */ /* 0x000fe20003f04070 */
[----:B------:R-:W-:-:S03]  /*06e0*/  DFMA R16, R12, -R2, R10 ;  /* 0x800000020c10722b */ /* 0x000fc6000000000a */
[----:B------:R-:W-:-:S05]  /*06f0*/  ISETP.GT.U32.OR P0, PT, R25, 0x7feffffe, P0 ;  /* 0x7feffffe1900780c */ /* 0x000fca0000704470 */
[----:B------:R-:W-:-:S08]  /*0700*/  DFMA R12, R14, R16, R12 ;  /* 0x000000100e0c722b */ /* 0x000fd0000000000c */
[----:B------:R-:W-:Y:S05]  /*0710*/  @P0 BRA `(.L_x_5) ;  /* 0x00000000006c0947 */ /* 0x000fea0003800000 */
[----:B------:R-:W-:Y:S01]  /*0720*/  LOP3.LUT R9, R7, 0x7ff00000, RZ, 0xc0, !PT ;  /* 0x7ff0000007097812 */ /* 0x000fe200078ec0ff */
[----:B------:R-:W-:-:S03]  /*0730*/  IMAD.MOV.U32 R16, RZ, RZ, RZ ;  /* 0x000000ffff107224 */ /* 0x000fc600078e00ff */
[CC--:B------:R-:W-:Y:S02]  /*0740*/  VIADDMNMX R8, R20.reuse, -R9.reuse, 0xb9600000, !PT ;  /* 0xb960000014087446 */ /* 0x0c0fe40007800909 */
[----:B------:R-:W-:Y:S02]  /*0750*/  ISETP.GE.U32.AND P0, PT, R20, R9, PT ;  /* 0x000000091400720c */ /* 0x000fe40003f06070 */
[----:B------:R-:W-:Y:S02]  /*0760*/  VIMNMX R8, PT, PT, R8, 0x46a00000, PT ;  /* 0x46a0000008087848 */ /* 0x000fe40003fe0100 */
[----:B------:R-:W-:-:S05]  /*0770*/  SEL R21, R21, 0x63400000, !P0 ;  /* 0x6340000015157807 */ /* 0x000fca0004000000 */
[----:B------:R-:W-:-:S04]  /*0780*/  IMAD.IADD R8, R8, 0x1, -R21 ;  /* 0x0000000108087824 */ /* 0x000fc800078e0a15 */
[----:B------:R-:W-:-:S06]  /*0790*/  VIADD R17, R8, 0x7fe00000 ;  /* 0x7fe0000008117836 */ /* 0x000fcc0000000000 */
[----:B------:R-:W-:-:S10]  /*07a0*/  DMUL R14, R12, R16 ;  /* 0x000000100c0e7228 */ /* 0x000fd40000000000 */
[----:B------:R-:W-:-:S13]  /*07b0*/  FSETP.GTU.AND P0, PT, |R15|, 1.469367938527859385e-39, PT ;  /* 0x001000000f00780b */ /* 0x000fda0003f0c200 */
[----:B------:R-:W-:Y:S05]  /*07c0*/  @P0 BRA `(.L_x_6) ;  /* 0x0000000000940947 */ /* 0x000fea0003800000 */
[----:B------:R-:W-:Y:S01]  /*07d0*/  DFMA R2, R12, -R2, R10 ;  /* 0x800000020c02722b */ /* 0x000fe2000000000a */
[----:B------:R-:W-:-:S09]  /*07e0*/  IMAD.MOV.U32 R16, RZ, RZ, RZ ;  /* 0x000000ffff107224 */ /* 0x000fd200078e00ff */
[C---:B------:R-:W-:Y:S02]  /*07f0*/  FSETP.NEU.AND P0, PT, R3.reuse, RZ, PT ;  /* 0x000000ff0300720b */ /* 0x040fe40003f0d000 */
[----:B------:R-:W-:-:S04]  /*0800*/  LOP3.LUT R9, R3, 0x80000000, R7, 0x48, !PT ;  /* 0x8000000003097812 */ /* 0x000fc800078e4807 */
[----:B------:R-:W-:-:S07]  /*0810*/  LOP3.LUT R17, R9, R17, RZ, 0xfc, !PT ;  /* 0x0000001109117212 */ /* 0x000fce00078efcff */
[----:B------:R-:W-:Y:S05]  /*0820*/  @!P0 BRA `(.L_x_6) ;  /* 0x00000000007c8947 */ /* 0x000fea0003800000 */
[----:B------:R-:W-:Y:S02]  /*0830*/  IMAD.MOV R3, RZ, RZ, -R8 ;  /* 0x000000ffff037224 */ /* 0x000fe400078e0a08 */
[----:B------:R-:W-:-:S06]  /*0840*/  IMAD.MOV.U32 R2, RZ, RZ, RZ ;  /* 0x000000ffff027224 */ /* 0x000fcc00078e00ff */
[----:B------:R-:W-:Y:S02]  /*0850*/  DFMA R2, R14, -R2, R12 ;  /* 0x800000020e02722b */ /* 0x000fe4000000000c */
[----:B------:R-:W-:-:S04]  /*0860*/  DMUL.RP R12, R12, R16 ;  /* 0x000000100c0c7228 */ /* 0x000fc80000008000 */
[----:B------:R-:W-:-:S04]  /*0870*/  IADD3 R2, PT, PT, -R8, -0x43300000, RZ ;  /* 0xbcd0000008027810 */ /* 0x000fc80007ffe1ff */
[----:B------:R-:W-:Y:S02]  /*0880*/  FSETP.NEU.AND P0, PT, |R3|, R2, PT ;  /* 0x000000020300720b */ /* 0x000fe40003f0d200 */
[----:B------:R-:W-:Y:S02]  /*0890*/  LOP3.LUT R9, R13, R9, RZ, 0x3c, !PT ;  /* 0x000000090d097212 */ /* 0x000fe400078e3cff */
[----:B------:R-:W-:Y:S02]  /*08a0*/  FSEL R14, R12, R14, !P0 ;  /* 0x0000000e0c0e7208 */ /* 0x000fe40004000000 */
[----:B------:R-:W-:Y:S01]  /*08b0*/  FSEL R15, R9, R15, !P0 ;  /* 0x0000000f090f7208 */ /* 0x000fe20004000000 */
[----:B------:R-:W-:Y:S06]  /*08c0*/  BRA `(.L_x_6) ;  /* 0x0000000000547947 */ /* 0x000fec0003800000 */
.L_x_5:
[----:B------:R-:W-:-:S14]  /*08d0*/  DSETP.NAN.AND P0, PT, R8, R8, PT ;  /* 0x000000080800722a */ /* 0x000fdc0003f08000 */
[----:B------:R-:W-:Y:S05]  /*08e0*/  @P0 BRA `(.L_x_7) ;  /* 0x0000000000440947 */ /* 0x000fea0003800000 */
[----:B------:R-:W-:-:S14]  /*08f0*/  DSETP.NAN.AND P0, PT, R6, R6, PT ;  /* 0x000000060600722a */ /* 0x000fdc0003f08000 */
[----:B------:R-:W-:Y:S05]  /*0900*/  @P0 BRA `(.L_x_8) ;  /* 0x0000000000300947 */ /* 0x000fea0003800000 */
[----:B------:R-:W-:Y:S01]  /*0910*/  ISETP.NE.AND P0, PT, R22, R23, PT ;  /* 0x000000171600720c */ /* 0x000fe20003f05270 */
[----:B------:R-:W-:Y:S02]  /*0920*/  IMAD.MOV.U32 R14, RZ, RZ, 0x0 ;  /* 0x00000000ff0e7424 */ /* 0x000fe400078e00ff */
[----:B------:R-:W-:-:S10]  /*0930*/  IMAD.MOV.U32 R15, RZ, RZ, -0x80000 ;  /* 0xfff80000ff0f7424 */ /* 0x000fd400078e00ff */
[----:B------:R-:W-:Y:S05]  /*0940*/  @!P0 BRA `(.L_x_6) ;  /* 0x0000000000348947 */ /* 0x000fea0003800000 */
[----:B------:R-:W-:Y:S02]  /*0950*/  ISETP.NE.AND P0, PT, R22, 0x7ff00000, PT ;  /* 0x7ff000001600780c */ /* 0x000fe40003f05270 */
[----:B------:R-:W-:Y:S02]  /*0960*/  LOP3.LUT R15, R9, 0x80000000, R7, 0x48, !PT ;  /* 0x80000000090f7812 */ /* 0x000fe400078e4807 */
[----:B------:R-:W-:-:S13]  /*0970*/  ISETP.EQ.OR P0, PT, R23, RZ, !P0 ;  /* 0x000000ff1700720c */ /* 0x000fda0004702670 */
[----:B------:R-:W-:Y:S01]  /*0980*/  @P0 LOP3.LUT R2, R15, 0x7ff00000, RZ, 0xfc, !PT ;  /* 0x7ff000000f020812 */ /* 0x000fe200078efcff */
[----:B------:R-:W-:Y:S02]  /*0990*/  @!P0 IMAD.MOV.U32 R14, RZ, RZ, RZ ;  /* 0x000000ffff0e8224 */ /* 0x000fe400078e00ff */
[----:B------:R-:W-:Y:S02]  /*09a0*/  @P0 IMAD.MOV.U32 R14, RZ, RZ, RZ ;  /* 0x000000ffff0e0224 */ /* 0x000fe400078e00ff */
[----:B------:R-:W-:Y:S01]  /*09b0*/  @P0 IMAD.MOV.U32 R15, RZ, RZ, R2 ;  /* 0x000000ffff0f0224 */ /* 0x000fe200078e0002 */
[----:B------:R-:W-:Y:S06]  /*09c0*/  BRA `(.L_x_6) ;  /* 0x0000000000147947 */ /* 0x000fec0003800000 */
.L_x_8:
[----:B------:R-:W-:Y:S01]  /*09d0*/  LOP3.LUT R15, R7, 0x80000, RZ, 0xfc, !PT ;  /* 0x00080000070f7812 */ /* 0x000fe200078efcff */
[----:B------:R-:W-:Y:S01]  /*09e0*/  IMAD.MOV.U32 R14, RZ, RZ, R6 ;  /* 0x000000ffff0e7224 */ /* 0x000fe200078e0006 */
[----:B------:R-:W-:Y:S06]  /*09f0*/  BRA `(.L_x_6) ;  /* 0x0000000000087947 */ /* 0x000fec0003800000 */
.L_x_7:
[----:B------:R-:W-:Y:S01]  /*0a00*/  LOP3.LUT R15, R9, 0x80000, RZ, 0xfc, !PT ;  /* 0x00080000090f7812 */ /* 0x000fe200078efcff */
[----:B------:R-:W-:-:S07]  /*0a10*/  IMAD.MOV.U32 R14, RZ, RZ, R8 ;  /* 0x000000ffff0e7224 */ /* 0x000fce00078e0008 */
.L_x_6:
[----:B------:R-:W-:Y:S05]  /*0a20*/  BSYNC.RECONVERGENT B1 ;  /* 0x0000000000017941 */ /* 0x000fea0003800200 */
.L_x_4:
[----:B------:R-:W-:Y:S02]  /*0a30*/  IMAD.MOV.U32 R2, RZ, RZ, R18 ;  /* 0x000000ffff027224 */ /* 0x000fe400078e0012 */
[----:B------:R-:W-:-:S04]  /*0a40*/  IMAD.MOV.U32 R3, RZ, RZ, 0x0 ;  /* 0x00000000ff037424 */ /* 0x000fc800078e00ff */
[----:B------:R-:W-:Y:S05]  /*0a50*/  RET.REL.NODEC R2 `(setup_field) ;  /* 0xfffffff402687950 */ /* 0x000fea0003c3ffff */
.L_x_9:
[----:B------:R-:W-:-:S00]  /*0a60*/  BRA `(.L_x_9) ;  /* 0xfffffffc00fc7947 */ /* 0x000fc0000383ffff */
[----:B------:R-:W-:-:S00]  /*0a70*/  NOP ;  /* 0x0000000000007918 */ /* 0x000fc00000000000 */
        /* <DEDUP_REMOVED lines=8> */
.L_x_10:


//--------------------- .nv.shared.reserved.0     --------------------------
	.section	.nv.shared.reserved.0,"aw",@nobits
	.weak		__nv_reservedSMEM_offset_0_alias
	.size		__nv_reservedSMEM_offset_0_alias, 0, 64
	.other		__nv_reservedSMEM_offset_0_alias,@"STO_CUDA_RESERVED_SHARED STV_DEFAULT"
__nv_reservedSMEM_offset_0_alias:
	.zero		0
	.zero		64


//--------------------- .nv.constant0.setup_field --------------------------
	.section	.nv.constant0.setup_field,"a",@progbits
	.sectionflags	@""
	.align	4
.nv.constant0.setup_field:
	.zero		944


//--------------------- SYMBOLS --------------------------

	.type		.nv.reservedSmem.offset0,@object
	.size		.nv.reservedSmem.offset0,0x4
